//
// Generated by NVIDIA NVVM Compiler
//
// Compiler Build ID: CL-36424714
// Cuda compilation tools, release 13.0, V13.0.88
// Based on NVVM 20.0.0
//

.version 9.0
.target sm_100
.address_size 64

	// .globl	_Z4testv
.global .align 1 .b8 _ZN34_INTERNAL_d901df61_4_k_cu__Z4testv4cuda3std3__436_GLOBAL__N__d901df61_4_k_cu__Z4testv6ignoreE[1];
.global .align 1 .b8 _ZN34_INTERNAL_d901df61_4_k_cu__Z4testv4cuda3std3__45__cpo5beginE[1];
.global .align 1 .b8 _ZN34_INTERNAL_d901df61_4_k_cu__Z4testv4cuda3std3__45__cpo3endE[1];
.global .align 1 .b8 _ZN34_INTERNAL_d901df61_4_k_cu__Z4testv4cuda3std3__45__cpo6cbeginE[1];
.global .align 1 .b8 _ZN34_INTERNAL_d901df61_4_k_cu__Z4testv4cuda3std3__45__cpo4cendE[1];
.global .align 1 .b8 _ZN34_INTERNAL_d901df61_4_k_cu__Z4testv4cuda3std3__419piecewise_constructE[1];
.global .align 1 .b8 _ZN34_INTERNAL_d901df61_4_k_cu__Z4testv4cuda3std3__48in_placeE[1];
.global .align 1 .b8 _ZN34_INTERNAL_d901df61_4_k_cu__Z4testv4cuda3std6ranges3__45__cpo4swapE[1];
.global .align 1 .b8 _ZN34_INTERNAL_d901df61_4_k_cu__Z4testv4cuda3std6ranges3__45__cpo9iter_moveE[1];
.global .align 1 .b8 _ZN34_INTERNAL_d901df61_4_k_cu__Z4testv4cuda3std6ranges3__45__cpo7advanceE[1];

.visible .entry _Z4testv()
{


	ret;

}


// ===== COMPILED SASS (sm_100) =====

	.target	sm_100

	.elftype	@"ET_EXEC"


//--------------------- .note.nv.tkinfo           --------------------------
	.section	.note.nv.tkinfo,"",@"SHT_NOTE"
	.sectionflags	@"SHF_NOTE_NV_TKINFO"
	.tkinfo
        /*0018*/ 	.word	0x00000002
        /*0030*/ 	.string	""
        /*0030*/ 	.string	"ptxas"
        /*0030*/ 	.string	"Cuda compilation tools, release 13.0, V13.0.88"
        /*0030*/ 	.string	"Build cuda_13.0.r13.0/compiler.36424714_0"
        /*0030*/ 	.string	"-arch sm_100 -m 64 "



//--------------------- .note.nv.cuinfo           --------------------------
	.section	.note.nv.cuinfo,"",@"SHT_NOTE"
	.sectionflags	@"SHF_NOTE_NV_CUINFO"
        /*0018*/ 	.short	0x0002
        /*001a*/ 	.short	0x0064
        /*001c*/ 	.short	0x0082
	.zero		2


//--------------------- .nv.info                  --------------------------
	.section	.nv.info,"",@"SHT_CUDA_INFO"
	.align	4


	//----- nvinfo : EIATTR_REGCOUNT
	.align		4
        /*0000*/ 	.byte	0x04, 0x2f
        /*0002*/ 	.short	(.L_11 - .L_10)
	.align		4
.L_10:
        /*0004*/ 	.word	index@(_Z4testv)
        /*0008*/ 	.word	0x00000004


	//----- nvinfo : EIATTR_FRAME_SIZE
	.align		4
.L_11:
        /*000c*/ 	.byte	0x04, 0x11
        /*000e*/ 	.short	(.L_13 - .L_12)
	.align		4
.L_12:
        /*0010*/ 	.word	index@(_Z4testv)
        /*0014*/ 	.word	0x00000000


	//----- nvinfo : EIATTR_MIN_STACK_SIZE
	.align		4
.L_13:
        /*0018*/ 	.byte	0x04, 0x12
        /*001a*/ 	.short	(.L_15 - .L_14)
	.align		4
.L_14:
        /*001c*/ 	.word	index@(_Z4testv)
        /*0020*/ 	.word	0x00000000
.L_15:


//--------------------- .nv.compat                --------------------------
	.section	.nv.compat,"",@"SHT_CUDA_COMPAT_INFO"
	.align	4
        /*0000*/ 	.byte	0x02, 0x09, 0x00, 0x00, 0x02, 0x02, 0x01, 0x00, 0x02, 0x05, 0x05, 0x00, 0x03, 0x07, 0x01, 0x01
        /*0010*/ 	.byte	0x02, 0x03, 0x00, 0x00, 0x02, 0x06, 0x01, 0x00, 0x04, 0x0b, 0x08, 0x00, 0x09, 0x00, 0x00, 0x00
        /*0020*/ 	.byte	0x00, 0x00, 0x00, 0x00


//--------------------- .nv.info._Z4testv         --------------------------
	.section	.nv.info._Z4testv,"",@"SHT_CUDA_INFO"
	.sectionflags	@""
	.align	4


	//----- nvinfo : EIATTR_CUDA_API_VERSION
	.align		4
        /*0000*/ 	.byte	0x04, 0x37
        /*0002*/ 	.short	(.L_17 - .L_16)
.L_16:
        /*0004*/ 	.word	0x00000082


	//----- nvinfo : EIATTR_SPARSE_MMA_MASK
	.align		4
.L_17:
        /*0008*/ 	.byte	0x03, 0x50
        /*000a*/ 	.short	0x0000


	//----- nvinfo : EIATTR_MAXREG_COUNT
	.align		4
        /*000c*/ 	.byte	0x03, 0x1b
        /*000e*/ 	.short	0x00ff


	//----- nvinfo : EIATTR_MERCURY_ISA_VERSION
	.align		4
        /*0010*/ 	.byte	0x03, 0x5f
        /*0012*/ 	.short	0x0101


	//----- nvinfo : EIATTR_VRC_CTA_INIT_COUNT
	.align		4
        /*0014*/ 	.byte	0x02, 0x4a
	.zero		1
	.zero		1


	//----- nvinfo : EIATTR_EXIT_INSTR_OFFSETS
	.align		4
        /*0018*/ 	.byte	0x04, 0x1c
        /*001a*/ 	.short	(.L_19 - .L_18)


	//   ....[0]....
.L_18:
        /*001c*/ 	.word	0x00000010


	//----- nvinfo : EIATTR_SW_WAR
	.align		4
.L_19:
        /*0020*/ 	.byte	0x04, 0x36
        /*0022*/ 	.short	(.L_21 - .L_20)
.L_20:
        /*0024*/ 	.word	0x00000008
.L_21:


//--------------------- .nv.callgraph             --------------------------
	.section	.nv.callgraph,"",@"SHT_CUDA_CALLGRAPH"
	.align	4
	.sectionentsize	8
	.align		4
        /*0000*/ 	.word	0x00000000
	.align		4
        /*0004*/ 	.word	0xffffffff
	.align		4
        /*0008*/ 	.word	0x00000000
	.align		4
        /*000c*/ 	.word	0xfffffffe
	.align		4
        /*0010*/ 	.word	0x00000000
	.align		4
        /*0014*/ 	.word	0xfffffffd
	.align		4
        /*0018*/ 	.word	0x00000000
	.align		4
        /*001c*/ 	.word	0xfffffffc


//--------------------- .nv.constant4             --------------------------
	.section	.nv.constant4,"a",@progbits
	.align	8
	.align		8
.nv.constant4:
        /*0000*/ 	.dword	_ZN34_INTERNAL_d901df61_4_k_cu__Z4testv4cuda3std3__436_GLOBAL__N__d901df61_4_k_cu__Z4testv6ignoreE
	.align		8
        /*0008*/ 	.dword	_ZN34_INTERNAL_d901df61_4_k_cu__Z4testv4cuda3std3__45__cpo5beginE
	.align		8
        /*0010*/ 	.dword	_ZN34_INTERNAL_d901df61_4_k_cu__Z4testv4cuda3std3__45__cpo3endE
	.align		8
        /*0018*/ 	.dword	_ZN34_INTERNAL_d901df61_4_k_cu__Z4testv4cuda3std3__45__cpo6cbeginE
	.align		8
        /*0020*/ 	.dword	_ZN34_INTERNAL_d901df61_4_k_cu__Z4testv4cuda3std3__45__cpo4cendE
	.align		8
        /*0028*/ 	.dword	_ZN34_INTERNAL_d901df61_4_k_cu__Z4testv4cuda3std3__419piecewise_constructE
	.align		8
        /*0030*/ 	.dword	_ZN34_INTERNAL_d901df61_4_k_cu__Z4testv4cuda3std3__48in_placeE
	.align		8
        /*0038*/ 	.dword	_ZN34_INTERNAL_d901df61_4_k_cu__Z4testv4cuda3std6ranges3__45__cpo4swapE
	.align		8
        /*0040*/ 	.dword	_ZN34_INTERNAL_d901df61_4_k_cu__Z4testv4cuda3std6ranges3__45__cpo9iter_moveE
	.align		8
        /*0048*/ 	.dword	_ZN34_INTERNAL_d901df61_4_k_cu__Z4testv4cuda3std6ranges3__45__cpo7advanceE


//--------------------- .text._Z4testv            --------------------------
	.section	.text._Z4testv,"ax",@progbits
	.align	128
        .global         _Z4testv
        .type           _Z4testv,@function
        .size           _Z4testv,(.L_x_1 - _Z4testv)
        .other          _Z4testv,@"STO_CUDA_ENTRY STV_DEFAULT"
_Z4testv:
.text._Z4testv:
[----:B------:R-:W-:Y:S01]  /*0000*/  LDC R1, c[0x0][0x37c] ;  /* 0x0000df00ff017b82 */ /* 0x000fe20000000800 */
[----:B------:R-:W-:Y:S05]  /*0010*/  EXIT ;  /* 0x000000000000794d */ /* 0x000fea0003800000 */
.L_x_0:
[----:B------:R-:W-:-:S00]  /*0020*/  BRA `(.L_x_0) ;  /* 0xfffffffc00fc7947 */ /* 0x000fc0000383ffff */
[----:B------:R-:W-:-:S00]  /*0030*/  NOP ;  /* 0x0000000000007918 */ /* 0x000fc00000000000 */
        /* <DEDUP_REMOVED lines=12> */
.L_x_1:


//--------------------- .nv.shared.reserved.0     --------------------------
	.section	.nv.shared.reserved.0,"aw",@nobits
	.weak		__nv_reservedSMEM_offset_0_alias
	.size		__nv_reservedSMEM_offset_0_alias, 0, 64
	.other		__nv_reservedSMEM_offset_0_alias,@"STO_CUDA_RESERVED_SHARED STV_DEFAULT"
__nv_reservedSMEM_offset_0_alias:
	.zero		0
	.zero		64


//--------------------- .nv.global                --------------------------
	.section	.nv.global,"aw",@nobits
.nv.global:
	.type		_ZN34_INTERNAL_d901df61_4_k_cu__Z4testv4cuda3std6ranges3__45__cpo9iter_moveE,@object
	.size		_ZN34_INTERNAL_d901df61_4_k_cu__Z4testv4cuda3std6ranges3__45__cpo9iter_moveE,(_ZN34_INTERNAL_d901df61_4_k_cu__Z4testv4cuda3std3__436_GLOBAL__N__d901df61_4_k_cu__Z4testv6ignoreE - _ZN34_INTERNAL_d901df61_4_k_cu__Z4testv4cuda3std6ranges3__45__cpo9iter_moveE)
_ZN34_INTERNAL_d901df61_4_k_cu__Z4testv4cuda3std6ranges3__45__cpo9iter_moveE:
	.zero		1
	.type		_ZN34_INTERNAL_d901df61_4_k_cu__Z4testv4cuda3std3__436_GLOBAL__N__d901df61_4_k_cu__Z4testv6ignoreE,@object
	.size		_ZN34_INTERNAL_d901df61_4_k_cu__Z4testv4cuda3std3__436_GLOBAL__N__d901df61_4_k_cu__Z4testv6ignoreE,(_ZN34_INTERNAL_d901df61_4_k_cu__Z4testv4cuda3std3__45__cpo4cendE - _ZN34_INTERNAL_d901df61_4_k_cu__Z4testv4cuda3std3__436_GLOBAL__N__d901df61_4_k_cu__Z4testv6ignoreE)
_ZN34_INTERNAL_d901df61_4_k_cu__Z4testv4cuda3std3__436_GLOBAL__N__d901df61_4_k_cu__Z4testv6ignoreE:
	.zero		1
	.type		_ZN34_INTERNAL_d901df61_4_k_cu__Z4testv4cuda3std3__45__cpo4cendE,@object
	.size		_ZN34_INTERNAL_d901df61_4_k_cu__Z4testv4cuda3std3__45__cpo4cendE,(_ZN34_INTERNAL_d901df61_4_k_cu__Z4testv4cuda3std3__45__cpo3endE - _ZN34_INTERNAL_d901df61_4_k_cu__Z4testv4cuda3std3__45__cpo4cendE)
_ZN34_INTERNAL_d901df61_4_k_cu__Z4testv4cuda3std3__45__cpo4cendE:
	.zero		1
	.type		_ZN34_INTERNAL_d901df61_4_k_cu__Z4testv4cuda3std3__45__cpo3endE,@object
	.size		_ZN34_INTERNAL_d901df61_4_k_cu__Z4testv4cuda3std3__45__cpo3endE,(_ZN34_INTERNAL_d901df61_4_k_cu__Z4testv4cuda3std3__48in_placeE - _ZN34_INTERNAL_d901df61_4_k_cu__Z4testv4cuda3std3__45__cpo3endE)
_ZN34_INTERNAL_d901df61_4_k_cu__Z4testv4cuda3std3__45__cpo3endE:
	.zero		1
	.type		_ZN34_INTERNAL_d901df61_4_k_cu__Z4testv4cuda3std3__48in_placeE,@object
	.size		_ZN34_INTERNAL_d901df61_4_k_cu__Z4testv4cuda3std3__48in_placeE,(_ZN34_INTERNAL_d901df61_4_k_cu__Z4testv4cuda3std6ranges3__45__cpo7advanceE - _ZN34_INTERNAL_d901df61_4_k_cu__Z4testv4cuda3std3__48in_placeE)
_ZN34_INTERNAL_d901df61_4_k_cu__Z4testv4cuda3std3__48in_placeE:
	.zero		1
	.type		_ZN34_INTERNAL_d901df61_4_k_cu__Z4testv4cuda3std6ranges3__45__cpo7advanceE,@object
	.size		_ZN34_INTERNAL_d901df61_4_k_cu__Z4testv4cuda3std6ranges3__45__cpo7advanceE,(_ZN34_INTERNAL_d901df61_4_k_cu__Z4testv4cuda3std3__45__cpo5beginE - _ZN34_INTERNAL_d901df61_4_k_cu__Z4testv4cuda3std6ranges3__45__cpo7advanceE)
_ZN34_INTERNAL_d901df61_4_k_cu__Z4testv4cuda3std6ranges3__45__cpo7advanceE:
	.zero		1
	.type		_ZN34_INTERNAL_d901df61_4_k_cu__Z4testv4cuda3std3__45__cpo5beginE,@object
	.size		_ZN34_INTERNAL_d901df61_4_k_cu__Z4testv4cuda3std3__45__cpo5beginE,(_ZN34_INTERNAL_d901df61_4_k_cu__Z4testv4cuda3std3__419piecewise_constructE - _ZN34_INTERNAL_d901df61_4_k_cu__Z4testv4cuda3std3__45__cpo5beginE)
_ZN34_INTERNAL_d901df61_4_k_cu__Z4testv4cuda3std3__45__cpo5beginE:
	.zero		1
	.type		_ZN34_INTERNAL_d901df61_4_k_cu__Z4testv4cuda3std3__419piecewise_constructE,@object
	.size		_ZN34_INTERNAL_d901df61_4_k_cu__Z4testv4cuda3std3__419piecewise_constructE,(_ZN34_INTERNAL_d901df61_4_k_cu__Z4testv4cuda3std3__45__cpo6cbeginE - _ZN34_INTERNAL_d901df61_4_k_cu__Z4testv4cuda3std3__419piecewise_constructE)
_ZN34_INTERNAL_d901df61_4_k_cu__Z4testv4cuda3std3__419piecewise_constructE:
	.zero		1
	.type		_ZN34_INTERNAL_d901df61_4_k_cu__Z4testv4cuda3std3__45__cpo6cbeginE,@object
	.size		_ZN34_INTERNAL_d901df61_4_k_cu__Z4testv4cuda3std3__45__cpo6cbeginE,(_ZN34_INTERNAL_d901df61_4_k_cu__Z4testv4cuda3std6ranges3__45__cpo4swapE - _ZN34_INTERNAL_d901df61_4_k_cu__Z4testv4cuda3std3__45__cpo6cbeginE)
_ZN34_INTERNAL_d901df61_4_k_cu__Z4testv4cuda3std3__45__cpo6cbeginE:
	.zero		1
	.type		_ZN34_INTERNAL_d901df61_4_k_cu__Z4testv4cuda3std6ranges3__45__cpo4swapE,@object
	.size		_ZN34_INTERNAL_d901df61_4_k_cu__Z4testv4cuda3std6ranges3__45__cpo4swapE,(.L_7 - _ZN34_INTERNAL_d901df61_4_k_cu__Z4testv4cuda3std6ranges3__45__cpo4swapE)
_ZN34_INTERNAL_d901df61_4_k_cu__Z4testv4cuda3std6ranges3__45__cpo4swapE:
	.zero		1
.L_7:


//--------------------- .nv.constant0._Z4testv    --------------------------
	.section	.nv.constant0._Z4testv,"a",@progbits
	.sectionflags	@""
	.align	4
.nv.constant0._Z4testv:
	.zero		896


//--------------------- SYMBOLS --------------------------

	.type		.nv.reservedSmem.offset0,@object
	.size		.nv.reservedSmem.offset0,0x4
